//
// Generated by NVIDIA NVVM Compiler
//
// Compiler Build ID: CL-36424714
// Cuda compilation tools, release 13.0, V13.0.88
// Based on NVVM 20.0.0
//

.version 9.0
.target sm_100
.address_size 64

	// .globl	_Z14hello_from_gpuv
.extern .func  (.param .b32 func_retval0) vprintf
(
	.param .b64 vprintf_param_0,
	.param .b64 vprintf_param_1
)
;
.global .align 1 .b8 $str[46] = {72, 101, 108, 108, 111, 32, 87, 111, 114, 108, 100, 32, 102, 114, 111, 109, 32, 98, 108, 111, 99, 107, 32, 37, 100, 32, 97, 110, 100, 32, 116, 104, 114, 101, 97, 100, 32, 40, 37, 100, 45, 37, 100, 41, 10};

.visible .entry _Z14hello_from_gpuv()
{
	.local .align 8 .b8 	__local_depot0[16];
	.reg .b64 	%SP;
	.reg .b64 	%SPL;
	.reg .b32 	%r<6>;
	.reg .b64 	%rd<5>;

	mov.u64 	%SPL, __local_depot0;
	cvta.local.u64 	%SP, %SPL;
	add.u64 	%rd1, %SP, 0;
	add.u64 	%rd2, %SPL, 0;
	mov.u32 	%r1, %ctaid.x;
	mov.u32 	%r2, %tid.x;
	mov.u32 	%r3, %tid.y;
	st.local.v2.u32 	[%rd2], {%r1, %r2};
	st.local.u32 	[%rd2+8], %r3;
	mov.u64 	%rd3, $str;
	cvta.global.u64 	%rd4, %rd3;
	{ // callseq 0, 0
	.param .b64 param0;
	st.param.b64 	[param0], %rd4;
	.param .b64 param1;
	st.param.b64 	[param1], %rd1;
	.param .b32 retval0;
	call.uni (retval0), 
	vprintf, 
	(
	param0, 
	param1
	);
	ld.param.b32 	%r4, [retval0];
	} // callseq 0
	ret;

}


// ===== COMPILED SASS (sm_100) =====

	.target	sm_100

	.elftype	@"ET_EXEC"


//--------------------- .note.nv.tkinfo           --------------------------
	.section	.note.nv.tkinfo,"",@"SHT_NOTE"
	.sectionflags	@"SHF_NOTE_NV_TKINFO"
	.tkinfo
        /*0018*/ 	.word	0x00000002
        /*0030*/ 	.string	""
        /*0030*/ 	.string	"ptxas"
        /*0030*/ 	.string	"Cuda compilation tools, release 13.0, V13.0.88"
        /*0030*/ 	.string	"Build cuda_13.0.r13.0/compiler.36424714_0"
        /*0030*/ 	.string	"-arch sm_100 -m 64 "



//--------------------- .note.nv.cuinfo           --------------------------
	.section	.note.nv.cuinfo,"",@"SHT_NOTE"
	.sectionflags	@"SHF_NOTE_NV_CUINFO"
        /*0018*/ 	.short	0x0002
        /*001a*/ 	.short	0x0064
        /*001c*/ 	.short	0x0082
	.zero		2


//--------------------- .nv.info                  --------------------------
	.section	.nv.info,"",@"SHT_CUDA_INFO"
	.align	4


	//----- nvinfo : EIATTR_REGCOUNT
	.align		4
        /*0000*/ 	.byte	0x04, 0x2f
        /*0002*/ 	.short	(.L_2 - .L_1)
	.align		4
.L_1:
        /*0004*/ 	.word	index@(_Z14hello_from_gpuv)
        /*0008*/ 	.word	0x00000018


	//----- nvinfo : EIATTR_FRAME_SIZE
	.align		4
.L_2:
        /*000c*/ 	.byte	0x04, 0x11
        /*000e*/ 	.short	(.L_4 - .L_3)
	.align		4
.L_3:
        /*0010*/ 	.word	index@(_Z14hello_from_gpuv)
        /*0014*/ 	.word	0x00000010


	//----- nvinfo : EIATTR_MIN_STACK_SIZE
	.align		4
.L_4:
        /*0018*/ 	.byte	0x04, 0x12
        /*001a*/ 	.short	(.L_6 - .L_5)
	.align		4
.L_5:
        /*001c*/ 	.word	index@(_Z14hello_from_gpuv)
        /*0020*/ 	.word	0x00000010
.L_6:


//--------------------- .nv.compat                --------------------------
	.section	.nv.compat,"",@"SHT_CUDA_COMPAT_INFO"
	.align	4
        /*0000*/ 	.byte	0x02, 0x09, 0x00, 0x00, 0x02, 0x02, 0x01, 0x00, 0x02, 0x05, 0x05, 0x00, 0x03, 0x07, 0x01, 0x01
        /*0010*/ 	.byte	0x02, 0x03, 0x00, 0x00, 0x02, 0x06, 0x01, 0x00, 0x04, 0x0b, 0x08, 0x00, 0x09, 0x00, 0x00, 0x00
        /*0020*/ 	.byte	0x00, 0x00, 0x00, 0x00


//--------------------- .nv.info._Z14hello_from_gpuv --------------------------
	.section	.nv.info._Z14hello_from_gpuv,"",@"SHT_CUDA_INFO"
	.sectionflags	@""
	.align	4


	//----- nvinfo : EIATTR_CUDA_API_VERSION
	.align		4
        /*0000*/ 	.byte	0x04, 0x37
        /*0002*/ 	.short	(.L_8 - .L_7)
.L_7:
        /*0004*/ 	.word	0x00000082


	//----- nvinfo : EIATTR_SPARSE_MMA_MASK
	.align		4
.L_8:
        /*0008*/ 	.byte	0x03, 0x50
        /*000a*/ 	.short	0x0000


	//----- nvinfo : EIATTR_MAXREG_COUNT
	.align		4
        /*000c*/ 	.byte	0x03, 0x1b
        /*000e*/ 	.short	0x00ff


	//----- nvinfo : EIATTR_EXTERNS
	.align		4
        /*0010*/ 	.byte	0x04, 0x0f
        /*0012*/ 	.short	(.L_10 - .L_9)


	//   ....[0]....
	.align		4
.L_9:
        /*0014*/ 	.word	index@(vprintf)


	//----- nvinfo : EIATTR_MERCURY_ISA_VERSION
	.align		4
.L_10:
        /*0018*/ 	.byte	0x03, 0x5f
        /*001a*/ 	.short	0x0101


	//----- nvinfo : EIATTR_VRC_CTA_INIT_COUNT
	.align		4
        /*001c*/ 	.byte	0x02, 0x4a
	.zero		1
	.zero		1


	//----- nvinfo : EIATTR_SYSCALL_OFFSETS
	.align		4
        /*0020*/ 	.byte	0x04, 0x46
        /*0022*/ 	.short	(.L_12 - .L_11)


	//   ....[0]....
.L_11:
        /*0024*/ 	.word	0x00000110


	//----- nvinfo : EIATTR_EXIT_INSTR_OFFSETS
	.align		4
.L_12:
        /*0028*/ 	.byte	0x04, 0x1c
        /*002a*/ 	.short	(.L_14 - .L_13)


	//   ....[0]....
.L_13:
        /*002c*/ 	.word	0x00000120


	//----- nvinfo : EIATTR_SW_WAR
	.align		4
.L_14:
        /*0030*/ 	.byte	0x04, 0x36
        /*0032*/ 	.short	(.L_16 - .L_15)
.L_15:
        /*0034*/ 	.word	0x00000008
.L_16:


//--------------------- .nv.callgraph             --------------------------
	.section	.nv.callgraph,"",@"SHT_CUDA_CALLGRAPH"
	.align	4
	.sectionentsize	8
	.align		4
        /*0000*/ 	.word	0x00000000
	.align		4
        /*0004*/ 	.word	0xffffffff
	.align		4
        /*0008*/ 	.word	index@(_Z14hello_from_gpuv)
	.align		4
        /*000c*/ 	.word	index@(vprintf)
	.align		4
        /*0010*/ 	.word	0x00000000
	.align		4
        /*0014*/ 	.word	0xfffffffe
	.align		4
        /*0018*/ 	.word	0x00000000
	.align		4
        /*001c*/ 	.word	0xfffffffd
	.align		4
        /*0020*/ 	.word	0x00000000
	.align		4
        /*0024*/ 	.word	0xfffffffc


//--------------------- .nv.constant4             --------------------------
	.section	.nv.constant4,"a",@progbits
	.align	8
	.align		8
.nv.constant4:
        /*0000*/ 	.dword	vprintf
	.align		8
        /*0008*/ 	.dword	$str


//--------------------- .text._Z14hello_from_gpuv --------------------------
	.section	.text._Z14hello_from_gpuv,"ax",@progbits
	.align	128
        .global         _Z14hello_from_gpuv
        .type           _Z14hello_from_gpuv,@function
        .size           _Z14hello_from_gpuv,(.L_x_2 - _Z14hello_from_gpuv)
        .other          _Z14hello_from_gpuv,@"STO_CUDA_ENTRY STV_DEFAULT"
_Z14hello_from_gpuv:
.text._Z14hello_from_gpuv:
[----:B------:R-:W0:Y:S01]  /*0000*/  LDC R1, c[0x0][0x37c] ;  /* 0x0000df00ff017b82 */ /* 0x000e220000000800 */
[----:B------:R-:W1:Y:S01]  /*0010*/  S2R R8, SR_CTAID.X ;  /* 0x0000000000087919 */ /* 0x000e620000002500 */
[----:B0-----:R-:W-:Y:S01]  /*0020*/  VIADD R1, R1, 0xfffffff0 ;  /* 0xfffffff001017836 */ /* 0x001fe20000000000 */
[----:B------:R-:W-:Y:S01]  /*0030*/  MOV R0, 0x0 ;  /* 0x0000000000007802 */ /* 0x000fe20000000f00 */
[----:B------:R-:W0:Y:S01]  /*0040*/  LDCU UR4, c[0x0][0x2f8] ;  /* 0x00005f00ff0477ac */ /* 0x000e220008000800 */
[----:B------:R-:W1:Y:S03]  /*0050*/  S2R R9, SR_TID.X ;  /* 0x0000000000097919 */ /* 0x000e660000002100 */
[----:B------:R2:W3:Y:S01]  /*0060*/  LDC.64 R2, c[0x4][R0] ;  /* 0x0100000000027b82 */ /* 0x0004e20000000a00 */
[----:B------:R-:W4:Y:S01]  /*0070*/  LDCU.64 UR6, c[0x4][0x8] ;  /* 0x01000100ff0677ac */ /* 0x000f220008000a00 */
[----:B------:R-:W5:Y:S01]  /*0080*/  S2R R10, SR_TID.Y ;  /* 0x00000000000a7919 */ /* 0x000f620000002200 */
[----:B------:R-:W2:Y:S01]  /*0090*/  LDCU UR5, c[0x0][0x2fc] ;  /* 0x00005f80ff0577ac */ /* 0x000ea20008000800 */
[----:B0-----:R-:W-:Y:S01]  /*00a0*/  IADD3 R6, P0, PT, R1, UR4, RZ ;  /* 0x0000000401067c10 */ /* 0x001fe2000ff1e0ff */
[----:B----4-:R-:W-:Y:S01]  /*00b0*/  IMAD.U32 R4, RZ, RZ, UR6 ;  /* 0x00000006ff047e24 */ /* 0x010fe2000f8e00ff */
[----:B------:R-:W-:-:S03]  /*00c0*/  MOV R5, UR7 ;  /* 0x0000000700057c02 */ /* 0x000fc60008000f00 */
[----:B--2---:R-:W-:Y:S01]  /*00d0*/  IMAD.X R7, RZ, RZ, UR5, P0 ;  /* 0x00000005ff077e24 */ /* 0x004fe200080e06ff */
[----:B-1----:R0:W-:Y:S04]  /*00e0*/  STL.64 [R1], R8 ;  /* 0x0000000801007387 */ /* 0x0021e80000100a00 */
[----:B-----5:R0:W-:Y:S03]  /*00f0*/  STL [R1+0x8], R10 ;  /* 0x0000080a01007387 */ /* 0x0201e60000100800 */
[----:B------:R-:W-:-:S07]  /*0100*/  LEPC R20, `(.L_x_0) ;  /* 0x000000001014794e */ /* 0x000fce0000000000 */
[----:B0--3--:R-:W-:Y:S05]  /*0110*/  CALL.ABS.NOINC R2 ;  /* 0x0000000002007343 */ /* 0x009fea0003c00000 */
.L_x_0:
[----:B------:R-:W-:Y:S05]  /*0120*/  EXIT ;  /* 0x000000000000794d */ /* 0x000fea0003800000 */
.L_x_1:
[----:B------:R-:W-:-:S00]  /*0130*/  BRA `(.L_x_1) ;  /* 0xfffffffc00fc7947 */ /* 0x000fc0000383ffff */
[----:B------:R-:W-:-:S00]  /*0140*/  NOP ;  /* 0x0000000000007918 */ /* 0x000fc00000000000 */
        /* <DEDUP_REMOVED lines=11> */
.L_x_2:


//--------------------- .nv.global.init           --------------------------
	.section	.nv.global.init,"aw",@progbits
.nv.global.init:
	.type		$str,@object
	.size		$str,(.L_0 - $str)
$str:
        /*0000*/ 	.byte	0x48, 0x65, 0x6c, 0x6c, 0x6f, 0x20, 0x57, 0x6f, 0x72, 0x6c, 0x64, 0x20, 0x66, 0x72, 0x6f, 0x6d
        /*0010*/ 	.byte	0x20, 0x62, 0x6c, 0x6f, 0x63, 0x6b, 0x20, 0x25, 0x64, 0x20, 0x61, 0x6e, 0x64, 0x20, 0x74, 0x68
        /*0020*/ 	.byte	0x72, 0x65, 0x61, 0x64, 0x20, 0x28, 0x25, 0x64, 0x2d, 0x25, 0x64, 0x29, 0x0a, 0x00
.L_0:


//--------------------- .nv.shared.reserved.0     --------------------------
	.section	.nv.shared.reserved.0,"aw",@nobits
	.weak		__nv_reservedSMEM_offset_0_alias
	.size		__nv_reservedSMEM_offset_0_alias, 0, 64
	.other		__nv_reservedSMEM_offset_0_alias,@"STO_CUDA_RESERVED_SHARED STV_DEFAULT"
__nv_reservedSMEM_offset_0_alias:
	.zero		0
	.zero		64


//--------------------- .nv.constant0._Z14hello_from_gpuv --------------------------
	.section	.nv.constant0._Z14hello_from_gpuv,"a",@progbits
	.sectionflags	@""
	.align	4
.nv.constant0._Z14hello_from_gpuv:
	.zero		896


//--------------------- SYMBOLS --------------------------

	.type		.nv.reservedSmem.offset0,@object
	.size		.nv.reservedSmem.offset0,0x4
	.type		vprintf,@function
